//
// Generated by NVIDIA NVVM Compiler
//
// Compiler Build ID: CL-36424714
// Cuda compilation tools, release 13.0, V13.0.88
// Based on NVVM 20.0.0
//

.version 9.0
.target sm_100
.address_size 64

	// .globl	_Z11getRowCountiPi

.visible .entry _Z11getRowCountiPi(
	.param .u32 _Z11getRowCountiPi_param_0,
	.param .u64 .ptr .align 1 _Z11getRowCountiPi_param_1
)
{
	.reg .pred 	%p<2>;
	.reg .b32 	%r<12>;
	.reg .b64 	%rd<14>;

	ld.param.u32 	%r2, [_Z11getRowCountiPi_param_0];
	ld.param.u64 	%rd1, [_Z11getRowCountiPi_param_1];
	mov.u32 	%r3, %ntid.x;
	mov.u32 	%r4, %ctaid.x;
	mov.u32 	%r5, %tid.x;
	mad.lo.s32 	%r6, %r3, %r4, %r5;
	add.s32 	%r1, %r6, 1;
	setp.gt.s32 	%p1, %r1, %r2;
	@%p1 bra 	$L__BB0_2;
	cvta.to.global.u64 	%rd2, %rd1;
	add.s32 	%r7, %r2, 2;
	cvt.s64.s32 	%rd3, %r1;
	cvt.s64.s32 	%rd4, %r2;
	add.s64 	%rd5, %rd4, %rd3;
	shl.b64 	%rd6, %rd5, 2;
	add.s64 	%rd7, %rd2, %rd6;
	ld.global.u32 	%r8, [%rd7+8];
	mad.lo.s32 	%r9, %r7, %r2, %r1;
	add.s32 	%r10, %r9, %r7;
	mul.wide.s32 	%rd8, %r10, 4;
	add.s64 	%rd9, %rd2, %rd8;
	st.global.u32 	[%rd9], %r8;
	mul.wide.s32 	%rd10, %r9, 4;
	add.s64 	%rd11, %rd2, %rd10;
	ld.global.u32 	%r11, [%rd11];
	mul.wide.s32 	%rd12, %r1, 4;
	add.s64 	%rd13, %rd2, %rd12;
	st.global.u32 	[%rd13], %r11;
$L__BB0_2:
	ret;

}
	// .globl	_Z11getColCountiPi
.visible .entry _Z11getColCountiPi(
	.param .u32 _Z11getColCountiPi_param_0,
	.param .u64 .ptr .align 1 _Z11getColCountiPi_param_1
)
{
	.reg .pred 	%p<2>;
	.reg .b32 	%r<13>;
	.reg .b64 	%rd<9>;

	ld.param.u32 	%r2, [_Z11getColCountiPi_param_0];
	ld.param.u64 	%rd1, [_Z11getColCountiPi_param_1];
	mov.u32 	%r3, %ntid.x;
	mov.u32 	%r4, %ctaid.x;
	mov.u32 	%r5, %tid.x;
	mad.lo.s32 	%r1, %r3, %r4, %r5;
	add.s32 	%r6, %r2, 1;
	setp.gt.s32 	%p1, %r1, %r6;
	@%p1 bra 	$L__BB1_2;
	cvta.to.global.u64 	%rd2, %rd1;
	mul.lo.s32 	%r7, %r1, %r2;
	mul.wide.s32 	%rd3, %r7, 4;
	add.s64 	%rd4, %rd2, %rd3;
	ld.global.u32 	%r8, [%rd4+4];
	shl.b32 	%r9, %r1, 1;
	add.s32 	%r10, %r7, %r9;
	add.s32 	%r11, %r10, %r2;
	mul.wide.s32 	%rd5, %r11, 4;
	add.s64 	%rd6, %rd2, %rd5;
	st.global.u32 	[%rd6+4], %r8;
	ld.global.u32 	%r12, [%rd6];
	mul.wide.s32 	%rd7, %r10, 4;
	add.s64 	%rd8, %rd2, %rd7;
	st.global.u32 	[%rd8], %r12;
$L__BB1_2:
	ret;

}
	// .globl	_Z10GameOfLifeiPiS_
.visible .entry _Z10GameOfLifeiPiS_(
	.param .u32 _Z10GameOfLifeiPiS__param_0,
	.param .u64 .ptr .align 1 _Z10GameOfLifeiPiS__param_1,
	.param .u64 .ptr .align 1 _Z10GameOfLifeiPiS__param_2
)
{
	.reg .pred 	%p<12>;
	.reg .b32 	%r<36>;
	.reg .b64 	%rd<27>;

	ld.param.u32 	%r4, [_Z10GameOfLifeiPiS__param_0];
	ld.param.u64 	%rd3, [_Z10GameOfLifeiPiS__param_1];
	ld.param.u64 	%rd4, [_Z10GameOfLifeiPiS__param_2];
	cvta.to.global.u64 	%rd1, %rd4;
	mov.u32 	%r5, %ntid.y;
	mov.u32 	%r6, %ctaid.y;
	mov.u32 	%r7, %tid.y;
	mad.lo.s32 	%r8, %r5, %r6, %r7;
	mov.u32 	%r9, %ntid.x;
	mov.u32 	%r10, %ctaid.x;
	mov.u32 	%r11, %tid.x;
	mad.lo.s32 	%r12, %r9, %r10, %r11;
	add.s32 	%r13, %r12, 1;
	add.s32 	%r14, %r4, 2;
	mad.lo.s32 	%r15, %r14, %r8, %r14;
	add.s32 	%r1, %r15, %r13;
	setp.ge.s32 	%p1, %r8, %r4;
	setp.gt.s32 	%p2, %r13, %r4;
	or.pred  	%p3, %p1, %p2;
	@%p3 bra 	$L__BB2_12;
	cvta.to.global.u64 	%rd5, %rd3;
	cvt.s64.s32 	%rd2, %r1;
	cvt.s64.s32 	%rd6, %r4;
	add.s64 	%rd7, %rd2, %rd6;
	shl.b64 	%rd8, %rd7, 2;
	add.s64 	%rd9, %rd5, %rd8;
	ld.global.u32 	%r16, [%rd9+8];
	sub.s64 	%rd10, %rd2, %rd6;
	shl.b64 	%rd11, %rd10, 2;
	add.s64 	%rd12, %rd5, %rd11;
	ld.global.u32 	%r17, [%rd12+-8];
	add.s32 	%r18, %r17, %r16;
	mul.wide.s32 	%rd13, %r4, 4;
	add.s64 	%rd14, %rd12, %rd13;
	ld.global.u32 	%r19, [%rd14+4];
	add.s32 	%r20, %r18, %r19;
	ld.global.u32 	%r21, [%rd14+-4];
	add.s32 	%r22, %r20, %r21;
	ld.global.u32 	%r23, [%rd9+12];
	add.s32 	%r24, %r22, %r23;
	ld.global.u32 	%r25, [%rd12+-12];
	add.s32 	%r26, %r24, %r25;
	xor.b64  	%rd15, %rd13, -4;
	add.s64 	%rd16, %rd14, %rd15;
	ld.global.u32 	%r27, [%rd16];
	add.s32 	%r28, %r26, %r27;
	ld.global.u32 	%r29, [%rd9+4];
	add.s32 	%r30, %r28, %r29;
	ld.global.u32 	%r3, [%rd14];
	setp.ne.s32 	%p4, %r3, 1;
	setp.gt.s32 	%p5, %r30, 1;
	or.pred  	%p6, %p4, %p5;
	@%p6 bra 	$L__BB2_3;
	shl.b64 	%rd25, %rd2, 2;
	add.s64 	%rd26, %rd1, %rd25;
	mov.b32 	%r35, 0;
	st.global.u32 	[%rd26], %r35;
	bra.uni 	$L__BB2_12;
$L__BB2_3:
	setp.eq.s32 	%p7, %r3, 0;
	@%p7 bra 	$L__BB2_9;
	setp.ne.s32 	%p8, %r3, 1;
	@%p8 bra 	$L__BB2_11;
	and.b32  	%r32, %r30, -2;
	setp.ne.s32 	%p10, %r32, 2;
	@%p10 bra 	$L__BB2_7;
	shl.b64 	%rd21, %rd2, 2;
	add.s64 	%rd22, %rd1, %rd21;
	mov.b32 	%r34, 1;
	st.global.u32 	[%rd22], %r34;
	bra.uni 	$L__BB2_12;
$L__BB2_7:
	setp.lt.s32 	%p11, %r30, 4;
	@%p11 bra 	$L__BB2_11;
	shl.b64 	%rd19, %rd2, 2;
	add.s64 	%rd20, %rd1, %rd19;
	mov.b32 	%r33, 0;
	st.global.u32 	[%rd20], %r33;
	bra.uni 	$L__BB2_12;
$L__BB2_9:
	setp.ne.s32 	%p9, %r30, 3;
	@%p9 bra 	$L__BB2_11;
	shl.b64 	%rd17, %rd2, 2;
	add.s64 	%rd18, %rd1, %rd17;
	mov.b32 	%r31, 1;
	st.global.u32 	[%rd18], %r31;
	bra.uni 	$L__BB2_12;
$L__BB2_11:
	shl.b64 	%rd23, %rd2, 2;
	add.s64 	%rd24, %rd1, %rd23;
	st.global.u32 	[%rd24], %r3;
$L__BB2_12:
	bar.sync 	0;
	ret;

}


// ===== COMPILED SASS (sm_100) =====

	.target	sm_100

	.elftype	@"ET_EXEC"


//--------------------- .note.nv.tkinfo           --------------------------
	.section	.note.nv.tkinfo,"",@"SHT_NOTE"
	.sectionflags	@"SHF_NOTE_NV_TKINFO"
	.tkinfo
        /*0018*/ 	.word	0x00000002
        /*0030*/ 	.string	""
        /*0030*/ 	.string	"ptxas"
        /*0030*/ 	.string	"Cuda compilation tools, release 13.0, V13.0.88"
        /*0030*/ 	.string	"Build cuda_13.0.r13.0/compiler.36424714_0"
        /*0030*/ 	.string	"-arch sm_100 -m 64 "



//--------------------- .note.nv.cuinfo           --------------------------
	.section	.note.nv.cuinfo,"",@"SHT_NOTE"
	.sectionflags	@"SHF_NOTE_NV_CUINFO"
        /*0018*/ 	.short	0x0002
        /*001a*/ 	.short	0x0064
        /*001c*/ 	.short	0x0082
	.zero		2


//--------------------- .nv.info                  --------------------------
	.section	.nv.info,"",@"SHT_CUDA_INFO"
	.align	4


	//----- nvinfo : EIATTR_REGCOUNT
	.align		4
        /*0000*/ 	.byte	0x04, 0x2f
        /*0002*/ 	.short	(.L_1 - .L_0)
	.align		4
.L_0:
        /*0004*/ 	.word	index@(_Z11getRowCountiPi)
        /*0008*/ 	.word	0x0000000e


	//----- nvinfo : EIATTR_FRAME_SIZE
	.align		4
.L_1:
        /*000c*/ 	.byte	0x04, 0x11
        /*000e*/ 	.short	(.L_3 - .L_2)
	.align		4
.L_2:
        /*0010*/ 	.word	index@(_Z11getRowCountiPi)
        /*0014*/ 	.word	0x00000000


	//----- nvinfo : EIATTR_REGCOUNT
	.align		4
.L_3:
        /*0018*/ 	.byte	0x04, 0x2f
        /*001a*/ 	.short	(.L_5 - .L_4)
	.align		4
.L_4:
        /*001c*/ 	.word	index@(_Z11getColCountiPi)
        /*0020*/ 	.word	0x0000000e


	//----- nvinfo : EIATTR_FRAME_SIZE
	.align		4
.L_5:
        /*0024*/ 	.byte	0x04, 0x11
        /*0026*/ 	.short	(.L_7 - .L_6)
	.align		4
.L_6:
        /*0028*/ 	.word	index@(_Z11getColCountiPi)
        /*002c*/ 	.word	0x00000000


	//----- nvinfo : EIATTR_REGCOUNT
	.align		4
.L_7:
        /*0030*/ 	.byte	0x04, 0x2f
        /*0032*/ 	.short	(.L_9 - .L_8)
	.align		4
.L_8:
        /*0034*/ 	.word	index@(_Z10GameOfLifeiPiS_)
        /*0038*/ 	.word	0x00000018


	//----- nvinfo : EIATTR_FRAME_SIZE
	.align		4
.L_9:
        /*003c*/ 	.byte	0x04, 0x11
        /*003e*/ 	.short	(.L_11 - .L_10)
	.align		4
.L_10:
        /*0040*/ 	.word	index@(_Z10GameOfLifeiPiS_)
        /*0044*/ 	.word	0x00000000


	//----- nvinfo : EIATTR_MIN_STACK_SIZE
	.align		4
.L_11:
        /*0048*/ 	.byte	0x04, 0x12
        /*004a*/ 	.short	(.L_13 - .L_12)
	.align		4
.L_12:
        /*004c*/ 	.word	index@(_Z10GameOfLifeiPiS_)
        /*0050*/ 	.word	0x00000000


	//----- nvinfo : EIATTR_MIN_STACK_SIZE
	.align		4
.L_13:
        /*0054*/ 	.byte	0x04, 0x12
        /*0056*/ 	.short	(.L_15 - .L_14)
	.align		4
.L_14:
        /*0058*/ 	.word	index@(_Z11getColCountiPi)
        /*005c*/ 	.word	0x00000000


	//----- nvinfo : EIATTR_MIN_STACK_SIZE
	.align		4
.L_15:
        /*0060*/ 	.byte	0x04, 0x12
        /*0062*/ 	.short	(.L_17 - .L_16)
	.align		4
.L_16:
        /*0064*/ 	.word	index@(_Z11getRowCountiPi)
        /*0068*/ 	.word	0x00000000
.L_17:


//--------------------- .nv.compat                --------------------------
	.section	.nv.compat,"",@"SHT_CUDA_COMPAT_INFO"
	.align	4
        /*0000*/ 	.byte	0x02, 0x09, 0x00, 0x00, 0x02, 0x02, 0x01, 0x00, 0x02, 0x05, 0x05, 0x00, 0x03, 0x07, 0x01, 0x01
        /*0010*/ 	.byte	0x02, 0x03, 0x00, 0x00, 0x02, 0x06, 0x01, 0x00, 0x04, 0x0b, 0x08, 0x00, 0x09, 0x00, 0x00, 0x00
        /*0020*/ 	.byte	0x00, 0x00, 0x00, 0x00


//--------------------- .nv.info._Z10GameOfLifeiPiS_ --------------------------
	.section	.nv.info._Z10GameOfLifeiPiS_,"",@"SHT_CUDA_INFO"
	.sectionflags	@""
	.align	4


	//----- nvinfo : EIATTR_CUDA_API_VERSION
	.align		4
        /*0000*/ 	.byte	0x04, 0x37
        /*0002*/ 	.short	(.L_19 - .L_18)
.L_18:
        /*0004*/ 	.word	0x00000082


	//----- nvinfo : EIATTR_KPARAM_INFO
	.align		4
.L_19:
        /*0008*/ 	.byte	0x04, 0x17
        /*000a*/ 	.short	(.L_21 - .L_20)
.L_20:
        /*000c*/ 	.word	0x00000000
        /*0010*/ 	.short	0x0002
        /*0012*/ 	.short	0x0010
        /*0014*/ 	.byte	0x00, 0xf5, 0x21, 0x00


	//----- nvinfo : EIATTR_KPARAM_INFO
	.align		4
.L_21:
        /*0018*/ 	.byte	0x04, 0x17
        /*001a*/ 	.short	(.L_23 - .L_22)
.L_22:
        /*001c*/ 	.word	0x00000000
        /*0020*/ 	.short	0x0001
        /*0022*/ 	.short	0x0008
        /*0024*/ 	.byte	0x00, 0xf5, 0x21, 0x00


	//----- nvinfo : EIATTR_KPARAM_INFO
	.align		4
.L_23:
        /*0028*/ 	.byte	0x04, 0x17
        /*002a*/ 	.short	(.L_25 - .L_24)
.L_24:
        /*002c*/ 	.word	0x00000000
        /*0030*/ 	.short	0x0000
        /*0032*/ 	.short	0x0000
        /*0034*/ 	.byte	0x00, 0xf0, 0x11, 0x00


	//----- nvinfo : EIATTR_SPARSE_MMA_MASK
	.align		4
.L_25:
        /*0038*/ 	.byte	0x03, 0x50
        /*003a*/ 	.short	0x0000


	//----- nvinfo : EIATTR_MAXREG_COUNT
	.align		4
        /*003c*/ 	.byte	0x03, 0x1b
        /*003e*/ 	.short	0x00ff


	//----- nvinfo : EIATTR_NUM_BARRIERS
	.align		4
        /*0040*/ 	.byte	0x02, 0x4c
        /*0042*/ 	.byte	0x01
	.zero		1


	//----- nvinfo : EIATTR_MERCURY_ISA_VERSION
	.align		4
        /*0044*/ 	.byte	0x03, 0x5f
        /*0046*/ 	.short	0x0101


	//----- nvinfo : EIATTR_VRC_CTA_INIT_COUNT
	.align		4
        /*0048*/ 	.byte	0x02, 0x4a
	.zero		1
	.zero		1


	//----- nvinfo : EIATTR_EXIT_INSTR_OFFSETS
	.align		4
        /*004c*/ 	.byte	0x04, 0x1c
        /*004e*/ 	.short	(.L_27 - .L_26)


	//   ....[0]....
.L_26:
        /*0050*/ 	.word	0x00000790


	//----- nvinfo : EIATTR_CRS_STACK_SIZE
	.align		4
.L_27:
        /*0054*/ 	.byte	0x04, 0x1e
        /*0056*/ 	.short	(.L_29 - .L_28)
.L_28:
        /*0058*/ 	.word	0x00000000


	//----- nvinfo : EIATTR_CBANK_PARAM_SIZE
	.align		4
.L_29:
        /*005c*/ 	.byte	0x03, 0x19
        /*005e*/ 	.short	0x0018


	//----- nvinfo : EIATTR_PARAM_CBANK
	.align		4
        /*0060*/ 	.byte	0x04, 0x0a
        /*0062*/ 	.short	(.L_31 - .L_30)
	.align		4
.L_30:
        /*0064*/ 	.word	index@(.nv.constant0._Z10GameOfLifeiPiS_)
        /*0068*/ 	.short	0x0380
        /*006a*/ 	.short	0x0018


	//----- nvinfo : EIATTR_SW_WAR
	.align		4
.L_31:
        /*006c*/ 	.byte	0x04, 0x36
        /*006e*/ 	.short	(.L_33 - .L_32)
.L_32:
        /*0070*/ 	.word	0x00000008
.L_33:


//--------------------- .nv.info._Z11getColCountiPi --------------------------
	.section	.nv.info._Z11getColCountiPi,"",@"SHT_CUDA_INFO"
	.sectionflags	@""
	.align	4


	//----- nvinfo : EIATTR_CUDA_API_VERSION
	.align		4
        /*0000*/ 	.byte	0x04, 0x37
        /*0002*/ 	.short	(.L_35 - .L_34)
.L_34:
        /*0004*/ 	.word	0x00000082


	//----- nvinfo : EIATTR_KPARAM_INFO
	.align		4
.L_35:
        /*0008*/ 	.byte	0x04, 0x17
        /*000a*/ 	.short	(.L_37 - .L_36)
.L_36:
        /*000c*/ 	.word	0x00000000
        /*0010*/ 	.short	0x0001
        /*0012*/ 	.short	0x0008
        /*0014*/ 	.byte	0x00, 0xf5, 0x21, 0x00


	//----- nvinfo : EIATTR_KPARAM_INFO
	.align		4
.L_37:
        /*0018*/ 	.byte	0x04, 0x17
        /*001a*/ 	.short	(.L_39 - .L_38)
.L_38:
        /*001c*/ 	.word	0x00000000
        /*0020*/ 	.short	0x0000
        /*0022*/ 	.short	0x0000
        /*0024*/ 	.byte	0x00, 0xf0, 0x11, 0x00


	//----- nvinfo : EIATTR_SPARSE_MMA_MASK
	.align		4
.L_39:
        /*0028*/ 	.byte	0x03, 0x50
        /*002a*/ 	.short	0x0000


	//----- nvinfo : EIATTR_MAXREG_COUNT
	.align		4
        /*002c*/ 	.byte	0x03, 0x1b
        /*002e*/ 	.short	0x00ff


	//----- nvinfo : EIATTR_MERCURY_ISA_VERSION
	.align		4
        /*0030*/ 	.byte	0x03, 0x5f
        /*0032*/ 	.short	0x0101


	//----- nvinfo : EIATTR_VRC_CTA_INIT_COUNT
	.align		4
        /*0034*/ 	.byte	0x02, 0x4a
	.zero		1
	.zero		1


	//----- nvinfo : EIATTR_EXIT_INSTR_OFFSETS
	.align		4
        /*0038*/ 	.byte	0x04, 0x1c
        /*003a*/ 	.short	(.L_41 - .L_40)


	//   ....[0]....
.L_40:
        /*003c*/ 	.word	0x00000080


	//   ....[1]....
        /*0040*/ 	.word	0x00000150


	//----- nvinfo : EIATTR_CBANK_PARAM_SIZE
	.align		4
.L_41:
        /*0044*/ 	.byte	0x03, 0x19
        /*0046*/ 	.short	0x0010


	//----- nvinfo : EIATTR_PARAM_CBANK
	.align		4
        /*0048*/ 	.byte	0x04, 0x0a
        /*004a*/ 	.short	(.L_43 - .L_42)
	.align		4
.L_42:
        /*004c*/ 	.word	index@(.nv.constant0._Z11getColCountiPi)
        /*0050*/ 	.short	0x0380
        /*0052*/ 	.short	0x0010


	//----- nvinfo : EIATTR_SW_WAR
	.align		4
.L_43:
        /*0054*/ 	.byte	0x04, 0x36
        /*0056*/ 	.short	(.L_45 - .L_44)
.L_44:
        /*0058*/ 	.word	0x00000008
.L_45:


//--------------------- .nv.info._Z11getRowCountiPi --------------------------
	.section	.nv.info._Z11getRowCountiPi,"",@"SHT_CUDA_INFO"
	.sectionflags	@""
	.align	4


	//----- nvinfo : EIATTR_CUDA_API_VERSION
	.align		4
        /*0000*/ 	.byte	0x04, 0x37
        /*0002*/ 	.short	(.L_47 - .L_46)
.L_46:
        /*0004*/ 	.word	0x00000082


	//----- nvinfo : EIATTR_KPARAM_INFO
	.align		4
.L_47:
        /*0008*/ 	.byte	0x04, 0x17
        /*000a*/ 	.short	(.L_49 - .L_48)
.L_48:
        /*000c*/ 	.word	0x00000000
        /*0010*/ 	.short	0x0001
        /*0012*/ 	.short	0x0008
        /*0014*/ 	.byte	0x00, 0xf5, 0x21, 0x00


	//----- nvinfo : EIATTR_KPARAM_INFO
	.align		4
.L_49:
        /*0018*/ 	.byte	0x04, 0x17
        /*001a*/ 	.short	(.L_51 - .L_50)
.L_50:
        /*001c*/ 	.word	0x00000000
        /*0020*/ 	.short	0x0000
        /*0022*/ 	.short	0x0000
        /*0024*/ 	.byte	0x00, 0xf0, 0x11, 0x00


	//----- nvinfo : EIATTR_SPARSE_MMA_MASK
	.align		4
.L_51:
        /*0028*/ 	.byte	0x03, 0x50
        /*002a*/ 	.short	0x0000


	//----- nvinfo : EIATTR_MAXREG_COUNT
	.align		4
        /*002c*/ 	.byte	0x03, 0x1b
        /*002e*/ 	.short	0x00ff


	//----- nvinfo : EIATTR_MERCURY_ISA_VERSION
	.align		4
        /*0030*/ 	.byte	0x03, 0x5f
        /*0032*/ 	.short	0x0101


	//----- nvinfo : EIATTR_VRC_CTA_INIT_COUNT
	.align		4
        /*0034*/ 	.byte	0x02, 0x4a
	.zero		1
	.zero		1


	//----- nvinfo : EIATTR_EXIT_INSTR_OFFSETS
	.align		4
        /*0038*/ 	.byte	0x04, 0x1c
        /*003a*/ 	.short	(.L_53 - .L_52)


	//   ....[0]....
.L_52:
        /*003c*/ 	.word	0x00000080


	//   ....[1]....
        /*0040*/ 	.word	0x000001b0


	//----- nvinfo : EIATTR_CBANK_PARAM_SIZE
	.align		4
.L_53:
        /*0044*/ 	.byte	0x03, 0x19
        /*0046*/ 	.short	0x0010


	//----- nvinfo : EIATTR_PARAM_CBANK
	.align		4
        /*0048*/ 	.byte	0x04, 0x0a
        /*004a*/ 	.short	(.L_55 - .L_54)
	.align		4
.L_54:
        /*004c*/ 	.word	index@(.nv.constant0._Z11getRowCountiPi)
        /*0050*/ 	.short	0x0380
        /*0052*/ 	.short	0x0010


	//----- nvinfo : EIATTR_SW_WAR
	.align		4
.L_55:
        /*0054*/ 	.byte	0x04, 0x36
        /*0056*/ 	.short	(.L_57 - .L_56)
.L_56:
        /*0058*/ 	.word	0x00000008
.L_57:


//--------------------- .nv.callgraph             --------------------------
	.section	.nv.callgraph,"",@"SHT_CUDA_CALLGRAPH"
	.align	4
	.sectionentsize	8
	.align		4
        /*0000*/ 	.word	0x00000000
	.align		4
        /*0004*/ 	.word	0xffffffff
	.align		4
        /*0008*/ 	.word	0x00000000
	.align		4
        /*000c*/ 	.word	0xfffffffe
	.align		4
        /*0010*/ 	.word	0x00000000
	.align		4
        /*0014*/ 	.word	0xfffffffd
	.align		4
        /*0018*/ 	.word	0x00000000
	.align		4
        /*001c*/ 	.word	0xfffffffc


//--------------------- .text._Z10GameOfLifeiPiS_ --------------------------
	.section	.text._Z10GameOfLifeiPiS_,"ax",@progbits
	.align	128
        .global         _Z10GameOfLifeiPiS_
        .type           _Z10GameOfLifeiPiS_,@function
        .size           _Z10GameOfLifeiPiS_,(.L_x_8 - _Z10GameOfLifeiPiS_)
        .other          _Z10GameOfLifeiPiS_,@"STO_CUDA_ENTRY STV_DEFAULT"
_Z10GameOfLifeiPiS_:
.text._Z10GameOfLifeiPiS_:
[----:B------:R-:W-:Y:S01]  /*0000*/  LDC R1, c[0x0][0x37c] ;  /* 0x0000df00ff017b82 */ /* 0x000fe20000000800 */
[----:B------:R-:W0:Y:S01]  /*0010*/  S2R R0, SR_CTAID.X ;  /* 0x0000000000007919 */ /* 0x000e220000002500 */
[----:B------:R-:W1:Y:S06]  /*0020*/  LDCU UR4, c[0x0][0x364] ;  /* 0x00006c80ff0477ac */ /* 0x000e6c0008000800 */
[----:B------:R-:W2:Y:S01]  /*0030*/  LDC R11, c[0x0][0x380] ;  /* 0x0000e000ff0b7b82 */ /* 0x000ea20000000800 */
[----:B------:R-:W-:Y:S01]  /*0040*/  BSSY.RECONVERGENT B0, `(.L_x_0) ;  /* 0x0000072000007945 */ /* 0x000fe20003800200 */
[----:B------:R-:W0:Y:S01]  /*0050*/  S2R R5, SR_TID.X ;  /* 0x0000000000057919 */ /* 0x000e220000002100 */
[----:B------:R-:W0:Y:S01]  /*0060*/  LDCU UR5, c[0x0][0x360] ;  /* 0x00006c00ff0577ac */ /* 0x000e220008000800 */
[----:B------:R-:W1:Y:S01]  /*0070*/  S2R R3, SR_CTAID.Y ;  /* 0x0000000000037919 */ /* 0x000e620000002600 */
[----:B------:R-:W1:Y:S01]  /*0080*/  S2R R4, SR_TID.Y ;  /* 0x0000000000047919 */ /* 0x000e620000002200 */
[----:B0-----:R-:W-:-:S04]  /*0090*/  IMAD R0, R0, UR5, R5 ;  /* 0x0000000500007c24 */ /* 0x001fc8000f8e0205 */
[----:B------:R-:W-:Y:S02]  /*00a0*/  VIADD R2, R0, 0x1 ;  /* 0x0000000100027836 */ /* 0x000fe40000000000 */
[----:B-1----:R-:W-:-:S03]  /*00b0*/  IMAD R0, R3, UR4, R4 ;  /* 0x0000000403007c24 */ /* 0x002fc6000f8e0204 */
[----:B--2---:R-:W-:Y:S01]  /*00c0*/  ISETP.GT.AND P0, PT, R2, R11, PT ;  /* 0x0000000b0200720c */ /* 0x004fe20003f04270 */
[----:B------:R-:W-:-:S03]  /*00d0*/  VIADD R3, R11, 0x2 ;  /* 0x000000020b037836 */ /* 0x000fc60000000000 */
[C---:B------:R-:W-:Y:S01]  /*00e0*/  ISETP.GE.OR P0, PT, R0.reuse, R11, P0 ;  /* 0x0000000b0000720c */ /* 0x040fe20000706670 */
[----:B------:R-:W-:-:S04]  /*00f0*/  IMAD R3, R0, R3, R3 ;  /* 0x0000000300037224 */ /* 0x000fc800078e0203 */
[----:B------:R-:W-:-:S08]  /*0100*/  IMAD.IADD R0, R2, 0x1, R3 ;  /* 0x0000000102007824 */ /* 0x000fd000078e0203 */
[----:B------:R-:W-:Y:S05]  /*0110*/  @P0 BRA `(.L_x_1) ;  /* 0x0000000400900947 */ /* 0x000fea0003800000 */
[----:B------:R-:W0:Y:S01]  /*0120*/  LDC.64 R14, c[0x0][0x358] ;  /* 0x0000d600ff0e7b82 */ /* 0x000e220000000a00 */
[----:B------:R-:W1:Y:S01]  /*0130*/  LDCU.64 UR4, c[0x0][0x388] ;  /* 0x00007100ff0477ac */ /* 0x000e620008000a00 */
[----:B------:R-:W-:Y:S02]  /*0140*/  SHF.R.S32.HI R3, RZ, 0x1f, R0 ;  /* 0x0000001fff037819 */ /* 0x000fe40000011400 */
[----:B------:R-:W-:Y:S02]  /*0150*/  SHF.R.S32.HI R2, RZ, 0x1f, R11 ;  /* 0x0000001fff027819 */ /* 0x000fe4000001140b */
[CC--:B------:R-:W-:Y:S02]  /*0160*/  IADD3 R7, P0, PT, R0.reuse, R11.reuse, RZ ;  /* 0x0000000b00077210 */ /* 0x0c0fe40007f1e0ff */
[----:B------:R-:W-:Y:S01]  /*0170*/  IADD3 R4, P1, PT, R0, -R11, RZ ;  /* 0x8000000b00047210 */ /* 0x000fe20007f3e0ff */
[----:B------:R-:W-:-:S04]  /*0180*/  IMAD.WIDE R10, R11, 0x4, RZ ;  /* 0x000000040b0a7825 */ /* 0x000fc800078e02ff */
[C-C-:B------:R-:W-:Y:S01]  /*0190*/  IMAD.X R12, R3.reuse, 0x1, R2.reuse, P0 ;  /* 0x00000001030c7824 */ /* 0x140fe200000e0602 */
[----:B------:R-:W-:Y:S01]  /*01a0*/  LOP3.LUT R13, R10, 0xfffffffc, RZ, 0x3c, !PT ;  /* 0xfffffffc0a0d7812 */ /* 0x000fe200078e3cff */
[----:B------:R-:W-:Y:S01]  /*01b0*/  IMAD.X R5, R3, 0x1, ~R2, P1 ;  /* 0x0000000103057824 */ /* 0x000fe200008e0e02 */
[----:B------:R-:W-:Y:S02]  /*01c0*/  LOP3.LUT R17, RZ, R11, RZ, 0x33, !PT ;  /* 0x0000000bff117212 */ /* 0x000fe400078e33ff */
[C---:B-1----:R-:W-:Y:S02]  /*01d0*/  LEA R6, P0, R7.reuse, UR4, 0x2 ;  /* 0x0000000407067c11 */ /* 0x042fe4000f8010ff */
[C---:B------:R-:W-:Y:S02]  /*01e0*/  LEA R8, P1, R4.reuse, UR4, 0x2 ;  /* 0x0000000404087c11 */ /* 0x040fe4000f8210ff */
[----:B------:R-:W-:Y:S02]  /*01f0*/  LEA.HI.X R7, R7, UR5, R12, 0x2, P0 ;  /* 0x0000000507077c11 */ /* 0x000fe400080f140c */
[----:B------:R-:W-:-:S02]  /*0200*/  LEA.HI.X R9, R4, UR5, R5, 0x2, P1 ;  /* 0x0000000504097c11 */ /* 0x000fc400088f1405 */
[C---:B0-----:R-:W-:Y:S02]  /*0210*/  R2UR UR4, R14.reuse ;  /* 0x000000000e0472ca */ /* 0x041fe400000e0000 */
[C---:B------:R-:W-:Y:S02]  /*0220*/  R2UR UR5, R15.reuse ;  /* 0x000000000f0572ca */ /* 0x040fe400000e0000 */
[C---:B------:R-:W-:Y:S02]  /*0230*/  R2UR UR6, R14.reuse ;  /* 0x000000000e0672ca */ /* 0x040fe400000e0000 */
[C---:B------:R-:W-:Y:S02]  /*0240*/  R2UR UR7, R15.reuse ;  /* 0x000000000f0772ca */ /* 0x040fe400000e0000 */
[----:B------:R-:W-:Y:S02]  /*0250*/  R2UR UR8, R14 ;  /* 0x000000000e0872ca */ /* 0x000fe400000e0000 */
[----:B------:R-:W-:-:S02]  /*0260*/  R2UR UR9, R15 ;  /* 0x000000000f0972ca */ /* 0x000fc400000e0000 */
[----:B------:R-:W-:Y:S02]  /*0270*/  IADD3 R4, P0, PT, R10, R8, RZ ;  /* 0x000000080a047210 */ /* 0x000fe40007f1e0ff */
[C---:B------:R-:W-:Y:S01]  /*0280*/  R2UR UR12, R14.reuse ;  /* 0x000000000e0c72ca */ /* 0x040fe200000e0000 */
[----:B------:R-:W2:Y:S01]  /*0290*/  LDG.E R12, desc[UR4][R6.64+0x8] ;  /* 0x00000804060c7981 */ /* 0x000ea2000c1e1900 */
[----:B------:R-:W-:Y:S01]  /*02a0*/  R2UR UR13, R15 ;  /* 0x000000000f0d72ca */ /* 0x000fe200000e0000 */
[----:B------:R-:W-:Y:S01]  /*02b0*/  IMAD.X R5, R11, 0x1, R9, P0 ;  /* 0x000000010b057824 */ /* 0x000fe200000e0609 */
[C---:B------:R-:W-:Y:S02]  /*02c0*/  R2UR UR10, R14.reuse ;  /* 0x000000000e0a72ca */ /* 0x040fe400000e0000 */
[C---:B------:R-:W-:Y:S02]  /*02d0*/  R2UR UR11, R15.reuse ;  /* 0x000000000f0b72ca */ /* 0x040fe400000e0000 */
[----:B------:R-:W-:Y:S01]  /*02e0*/  R2UR UR16, R14 ;  /* 0x000000000e1072ca */ /* 0x000fe200000e0000 */
[----:B------:R-:W2:Y:S01]  /*02f0*/  LDG.E R16, desc[UR8][R4.64+0x4] ;  /* 0x0000040804107981 */ /* 0x000ea2000c1e1900 */
[----:B------:R-:W-:-:S02]  /*0300*/  R2UR UR17, R15 ;  /* 0x000000000f1172ca */ /* 0x000fc400000e0000 */
[C---:B------:R-:W-:Y:S01]  /*0310*/  R2UR UR14, R14.reuse ;  /* 0x000000000e0e72ca */ /* 0x040fe200000e0000 */
[----:B------:R-:W3:Y:S01]  /*0320*/  LDG.E R2, desc[UR4][R4.64] ;  /* 0x0000000404027981 */ /* 0x000ee2000c1e1900 */
[----:B------:R-:W-:Y:S02]  /*0330*/  R2UR UR15, R15 ;  /* 0x000000000f0f72ca */ /* 0x000fe400000e0000 */
[----:B------:R-:W-:Y:S01]  /*0340*/  IADD3 R10, P0, PT, R13, R4, RZ ;  /* 0x000000040d0a7210 */ /* 0x000fe20007f1e0ff */
[----:B------:R-:W4:Y:S01]  /*0350*/  LDG.E R18, desc[UR12][R6.64+0xc] ;  /* 0x00000c0c06127981 */ /* 0x000f22000c1e1900 */
[----:B------:R-:W-:Y:S02]  /*0360*/  R2UR UR18, R14 ;  /* 0x000000000e1272ca */ /* 0x000fe400000e0000 */
[----:B------:R-:W-:Y:S01]  /*0370*/  R2UR UR19, R15 ;  /* 0x000000000f1372ca */ /* 0x000fe200000e0000 */
[----:B------:R-:W2:Y:S01]  /*0380*/  LDG.E R13, desc[UR6][R8.64+-0x8] ;  /* 0xfffff806080d7981 */ /* 0x000ea2000c1e1900 */
[----:B------:R-:W-:-:S03]  /*0390*/  IMAD.X R11, R17, 0x1, R5, P0 ;  /* 0x00000001110b7824 */ /* 0x000fc600000e0605 */
[----:B------:R-:W4:Y:S04]  /*03a0*/  LDG.E R17, desc[UR10][R4.64+-0x4] ;  /* 0xfffffc0a04117981 */ /* 0x000f28000c1e1900 */
[----:B------:R-:W5:Y:S04]  /*03b0*/  LDG.E R19, desc[UR14][R8.64+-0xc] ;  /* 0xfffff40e08137981 */ /* 0x000f68000c1e1900 */
[----:B------:R-:W5:Y:S04]  /*03c0*/  LDG.E R10, desc[UR16][R10.64] ;  /* 0x000000100a0a7981 */ /* 0x000f68000c1e1900 */
[----:B------:R-:W3:Y:S01]  /*03d0*/  LDG.E R21, desc[UR18][R6.64+0x4] ;  /* 0x0000041206157981 */ /* 0x000ee2000c1e1900 */
[----:B--2---:R-:W-:-:S04]  /*03e0*/  IADD3 R12, PT, PT, R16, R13, R12 ;  /* 0x0000000d100c7210 */ /* 0x004fc80007ffe00c */
[----:B----4-:R-:W-:-:S04]  /*03f0*/  IADD3 R12, PT, PT, R18, R12, R17 ;  /* 0x0000000c120c7210 */ /* 0x010fc80007ffe011 */
[----:B-----5:R-:W-:-:S05]  /*0400*/  IADD3 R12, PT, PT, R10, R12, R19 ;  /* 0x0000000c0a0c7210 */ /* 0x020fca0007ffe013 */
[----:B---3--:R-:W-:-:S05]  /*0410*/  IMAD.IADD R12, R12, 0x1, R21 ;  /* 0x000000010c0c7824 */ /* 0x008fca00078e0215 */
[----:B------:R-:W-:-:S04]  /*0420*/  ISETP.GT.AND P0, PT, R12, 0x1, PT ;  /* 0x000000010c00780c */ /* 0x000fc80003f04270 */
[----:B------:R-:W-:-:S13]  /*0430*/  ISETP.NE.OR P0, PT, R2, 0x1, P0 ;  /* 0x000000010200780c */ /* 0x000fda0000705670 */
[----:B------:R-:W0:Y:S01]  /*0440*/  @!P0 LDC.64 R8, c[0x0][0x390] ;  /* 0x0000e400ff088b82 */ /* 0x000e220000000a00 */
[----:B------:R-:W-:Y:S02]  /*0450*/  @!P0 R2UR UR4, R14 ;  /* 0x000000000e0482ca */ /* 0x000fe400000e0000 */
[----:B------:R-:W-:Y:S02]  /*0460*/  @!P0 R2UR UR5, R15 ;  /* 0x000000000f0582ca */ /* 0x000fe400000e0000 */
[----:B0-----:R-:W-:-:S04]  /*0470*/  @!P0 LEA R8, P1, R0, R8, 0x2 ;  /* 0x0000000800088211 */ /* 0x001fc800078210ff */
[----:B------:R-:W-:-:S07]  /*0480*/  @!P0 LEA.HI.X R9, R0, R9, R3, 0x2, P1 ;  /* 0x0000000900098211 */ /* 0x000fce00008f1403 */
[----:B------:R0:W-:Y:S01]  /*0490*/  @!P0 STG.E desc[UR4][R8.64], RZ ;  /* 0x000000ff08008986 */ /* 0x0001e2000c101904 */
[----:B------:R-:W-:Y:S05]  /*04a0*/  @!P0 BRA `(.L_x_1) ;  /* 0x0000000000ac8947 */ /* 0x000fea0003800000 */
[----:B------:R-:W-:Y:S01]  /*04b0*/  ISETP.NE.AND P0, PT, R2, RZ, PT ;  /* 0x000000ff0200720c */ /* 0x000fe20003f05270 */
[----:B------:R-:W-:-:S12]  /*04c0*/  BSSY.RELIABLE B1, `(.L_x_2) ;  /* 0x0000023000017945 */ /* 0x000fd80003800100 */
[----:B------:R-:W-:Y:S05]  /*04d0*/  @!P0 BRA `(.L_x_3) ;  /* 0x00000000005c8947 */ /* 0x000fea0003800000 */
[----:B------:R-:W-:-:S13]  /*04e0*/  ISETP.NE.AND P0, PT, R2, 0x1, PT ;  /* 0x000000010200780c */ /* 0x000fda0003f05270 */
[----:B------:R-:W-:Y:S05]  /*04f0*/  @P0 BRA `(.L_x_4) ;  /* 0x00000000007c0947 */ /* 0x000fea0003800000 */
[----:B------:R-:W-:-:S04]  /*0500*/  LOP3.LUT R4, R12, 0xfffffffe, RZ, 0xc0, !PT ;  /* 0xfffffffe0c047812 */ /* 0x000fc800078ec0ff */
[----:B------:R-:W-:-:S13]  /*0510*/  ISETP.NE.AND P0, PT, R4, 0x2, PT ;  /* 0x000000020400780c */ /* 0x000fda0003f05270 */
[----:B------:R-:W1:Y:S01]  /*0520*/  @!P0 LDC.64 R4, c[0x0][0x390] ;  /* 0x0000e400ff048b82 */ /* 0x000e620000000a00 */
[----:B------:R-:W-:Y:S01]  /*0530*/  @!P0 R2UR UR4, R14 ;  /* 0x000000000e0482ca */ /* 0x000fe200000e0000 */
[----:B------:R-:W-:Y:S01]  /*0540*/  @!P0 IMAD.MOV.U32 R7, RZ, RZ, 0x1 ;  /* 0x00000001ff078424 */ /* 0x000fe200078e00ff */
[----:B------:R-:W-:Y:S02]  /*0550*/  @!P0 R2UR UR5, R15 ;  /* 0x000000000f0582ca */ /* 0x000fe400000e0000 */
[----:B-1----:R-:W-:-:S04]  /*0560*/  @!P0 LEA R4, P1, R0, R4, 0x2 ;  /* 0x0000000400048211 */ /* 0x002fc800078210ff */
[----:B------:R-:W-:-:S07]  /*0570*/  @!P0 LEA.HI.X R5, R0, R5, R3, 0x2, P1 ;  /* 0x0000000500058211 */ /* 0x000fce00008f1403 */
[----:B------:R1:W-:Y:S01]  /*0580*/  @!P0 STG.E desc[UR4][R4.64], R7 ;  /* 0x0000000704008986 */ /* 0x0003e2000c101904 */
[----:B------:R-:W-:Y:S05]  /*0590*/  @!P0 BREAK.RELIABLE B1 ;  /* 0x0000000000018942 */ /* 0x000fea0003800100 */
[----:B------:R-:W-:Y:S05]  /*05a0*/  @!P0 BRA `(.L_x_1) ;  /* 0x00000000006c8947 */ /* 0x000fea0003800000 */
[----:B------:R-:W-:-:S13]  /*05b0*/  ISETP.GE.AND P0, PT, R12, 0x4, PT ;  /* 0x000000040c00780c */ /* 0x000fda0003f06270 */
[----:B------:R-:W-:Y:S05]  /*05c0*/  @P0 BREAK.RELIABLE B1 ;  /* 0x0000000000010942 */ /* 0x000fea0003800100 */
[----:B------:R-:W-:Y:S05]  /*05d0*/  @!P0 BRA `(.L_x_4) ;  /* 0x0000000000448947 */ /* 0x000fea0003800000 */
[----:B------:R-:W2:Y:S01]  /*05e0*/  LDCU.64 UR4, c[0x0][0x390] ;  /* 0x00007200ff0477ac */ /* 0x000ea20008000a00 */
[----:B------:R-:W-:Y:S02]  /*05f0*/  R2UR UR6, R14 ;  /* 0x000000000e0672ca */ /* 0x000fe400000e0000 */
[----:B------:R-:W-:Y:S02]  /*0600*/  R2UR UR7, R15 ;  /* 0x000000000f0772ca */ /* 0x000fe400000e0000 */
[----:B--2---:R-:W-:-:S04]  /*0610*/  LEA R2, P0, R0, UR4, 0x2 ;  /* 0x0000000400027c11 */ /* 0x004fc8000f8010ff */
[----:B------:R-:W-:-:S07]  /*0620*/  LEA.HI.X R3, R0, UR5, R3, 0x2, P0 ;  /* 0x0000000500037c11 */ /* 0x000fce00080f1403 */
[----:B------:R2:W-:Y:S01]  /*0630*/  STG.E desc[UR6][R2.64], RZ ;  /* 0x000000ff02007986 */ /* 0x0005e2000c101906 */
[----:B------:R-:W-:Y:S05]  /*0640*/  BRA `(.L_x_1) ;  /* 0x0000000000447947 */ /* 0x000fea0003800000 */
.L_x_3:
        /* <DEDUP_REMOVED lines=10> */
.L_x_4:
[----:B------:R-:W-:Y:S05]  /*06f0*/  BSYNC.RELIABLE B1 ;  /* 0x0000000000017941 */ /* 0x000fea0003800100 */
.L_x_2:
[----:B------:R-:W1:Y:S01]  /*0700*/  LDCU.64 UR4, c[0x0][0x390] ;  /* 0x00007200ff0477ac */ /* 0x000e620008000a00 */
[----:B------:R-:W-:Y:S02]  /*0710*/  R2UR UR6, R14 ;  /* 0x000000000e0672ca */ /* 0x000fe400000e0000 */
[----:B------:R-:W-:Y:S02]  /*0720*/  R2UR UR7, R15 ;  /* 0x000000000f0772ca */ /* 0x000fe400000e0000 */
[----:B-1-3--:R-:W-:-:S04]  /*0730*/  LEA R4, P0, R0, UR4, 0x2 ;  /* 0x0000000400047c11 */ /* 0x00afc8000f8010ff */
[----:B------:R-:W-:-:S07]  /*0740*/  LEA.HI.X R5, R0, UR5, R3, 0x2, P0 ;  /* 0x0000000500057c11 */ /* 0x000fce00080f1403 */
[----:B------:R4:W-:Y:S02]  /*0750*/  STG.E desc[UR6][R4.64], R2 ;  /* 0x0000000204007986 */ /* 0x0009e4000c101906 */
.L_x_1:
[----:B------:R-:W-:Y:S05]  /*0760*/  BSYNC.RECONVERGENT B0 ;  /* 0x0000000000007941 */ /* 0x000fea0003800200 */
.L_x_0:
[----:B------:R-:W-:Y:S05]  /*0770*/  WARPSYNC.ALL ;  /* 0x0000000000007948 */ /* 0x000fea0003800000 */
[----:B------:R-:W-:Y:S06]  /*0780*/  BAR.SYNC.DEFER_BLOCKING 0x0 ;  /* 0x0000000000007b1d */ /* 0x000fec0000010000 */
[----:B------:R-:W-:Y:S05]  /*0790*/  EXIT ;  /* 0x000000000000794d */ /* 0x000fea0003800000 */
.L_x_5:
[----:B------:R-:W-:-:S00]  /*07a0*/  BRA `(.L_x_5) ;  /* 0xfffffffc00fc7947 */ /* 0x000fc0000383ffff */
[----:B------:R-:W-:-:S00]  /*07b0*/  NOP ;  /* 0x0000000000007918 */ /* 0x000fc00000000000 */
        /* <DEDUP_REMOVED lines=12> */
.L_x_8:


//--------------------- .text._Z11getColCountiPi  --------------------------
	.section	.text._Z11getColCountiPi,"ax",@progbits
	.align	128
        .global         _Z11getColCountiPi
        .type           _Z11getColCountiPi,@function
        .size           _Z11getColCountiPi,(.L_x_9 - _Z11getColCountiPi)
        .other          _Z11getColCountiPi,@"STO_CUDA_ENTRY STV_DEFAULT"
_Z11getColCountiPi:
.text._Z11getColCountiPi:
[----:B------:R-:W-:Y:S01]  /*0000*/  LDC R1, c[0x0][0x37c] ;  /* 0x0000df00ff017b82 */ /* 0x000fe20000000800 */
[----:B------:R-:W0:Y:S01]  /*0010*/  S2R R0, SR_CTAID.X ;  /* 0x0000000000007919 */ /* 0x000e220000002500 */
[----:B------:R-:W1:Y:S01]  /*0020*/  LDCU UR6, c[0x0][0x380] ;  /* 0x00007000ff0677ac */ /* 0x000e620008000800 */
[----:B------:R-:W0:Y:S01]  /*0030*/  S2R R3, SR_TID.X ;  /* 0x0000000000037919 */ /* 0x000e220000002100 */
[----:B------:R-:W0:Y:S01]  /*0040*/  LDCU UR5, c[0x0][0x360] ;  /* 0x00006c00ff0577ac */ /* 0x000e220008000800 */
[----:B-1----:R-:W-:Y:S01]  /*0050*/  UIADD3 UR4, UPT, UPT, UR6, 0x1, URZ ;  /* 0x0000000106047890 */ /* 0x002fe2000fffe0ff */
[----:B0-----:R-:W-:-:S05]  /*0060*/  IMAD R0, R0, UR5, R3 ;  /* 0x0000000500007c24 */ /* 0x001fca000f8e0203 */
[----:B------:R-:W-:-:S13]  /*0070*/  ISETP.GT.AND P0, PT, R0, UR4, PT ;  /* 0x0000000400007c0c */ /* 0x000fda000bf04270 */
[----:B------:R-:W-:Y:S05]  /*0080*/  @P0 EXIT ;  /* 0x000000000000094d */ /* 0x000fea0003800000 */
[----:B------:R-:W0:Y:S01]  /*0090*/  LDC.64 R6, c[0x0][0x388] ;  /* 0x0000e200ff067b82 */ /* 0x000e220000000a00 */
[----:B------:R-:W1:Y:S01]  /*00a0*/  LDCU.64 UR4, c[0x0][0x358] ;  /* 0x00006b00ff0477ac */ /* 0x000e620008000a00 */
[----:B------:R-:W-:-:S05]  /*00b0*/  IMAD R3, R0, UR6, RZ ;  /* 0x0000000600037c24 */ /* 0x000fca000f8e02ff */
[----:B------:R-:W-:-:S04]  /*00c0*/  LEA R9, R0, R3, 0x1 ;  /* 0x0000000300097211 */ /* 0x000fc800078e08ff */
[----:B------:R-:W-:Y:S01]  /*00d0*/  IADD3 R5, PT, PT, R9, UR6, RZ ;  /* 0x0000000609057c10 */ /* 0x000fe2000fffe0ff */
[----:B0-----:R-:W-:-:S04]  /*00e0*/  IMAD.WIDE R2, R3, 0x4, R6 ;  /* 0x0000000403027825 */ /* 0x001fc800078e0206 */
[--C-:B------:R-:W-:Y:S02]  /*00f0*/  IMAD.WIDE R4, R5, 0x4, R6.reuse ;  /* 0x0000000405047825 */ /* 0x100fe400078e0206 */
[----:B-1----:R-:W2:Y:S04]  /*0100*/  LDG.E R3, desc[UR4][R2.64+0x4] ;  /* 0x0000040402037981 */ /* 0x002ea8000c1e1900 */
[----:B------:R-:W3:Y:S01]  /*0110*/  LDG.E R11, desc[UR4][R4.64] ;  /* 0x00000004040b7981 */ /* 0x000ee2000c1e1900 */
[----:B------:R-:W-:-:S03]  /*0120*/  IMAD.WIDE R6, R9, 0x4, R6 ;  /* 0x0000000409067825 */ /* 0x000fc600078e0206 */
[----:B--2---:R-:W-:Y:S04]  /*0130*/  STG.E desc[UR4][R4.64+0x4], R3 ;  /* 0x0000040304007986 */ /* 0x004fe8000c101904 */
[----:B---3--:R-:W-:Y:S01]  /*0140*/  STG.E desc[UR4][R6.64], R11 ;  /* 0x0000000b06007986 */ /* 0x008fe2000c101904 */
[----:B------:R-:W-:Y:S05]  /*0150*/  EXIT ;  /* 0x000000000000794d */ /* 0x000fea0003800000 */
.L_x_6:
        /* <DEDUP_REMOVED lines=10> */
.L_x_9:


//--------------------- .text._Z11getRowCountiPi  --------------------------
	.section	.text._Z11getRowCountiPi,"ax",@progbits
	.align	128
        .global         _Z11getRowCountiPi
        .type           _Z11getRowCountiPi,@function
        .size           _Z11getRowCountiPi,(.L_x_10 - _Z11getRowCountiPi)
        .other          _Z11getRowCountiPi,@"STO_CUDA_ENTRY STV_DEFAULT"
_Z11getRowCountiPi:
.text._Z11getRowCountiPi:
[----:B------:R-:W-:Y:S01]  /*0000*/  LDC R1, c[0x0][0x37c] ;  /* 0x0000df00ff017b82 */ /* 0x000fe20000000800 */
[----:B------:R-:W0:Y:S01]  /*0010*/  S2R R0, SR_CTAID.X ;  /* 0x0000000000007919 */ /* 0x000e220000002500 */
[----:B------:R-:W0:Y:S06]  /*0020*/  LDCU UR4, c[0x0][0x360] ;  /* 0x00006c00ff0477ac */ /* 0x000e2c0008000800 */
[----:B------:R-:W1:Y:S01]  /*0030*/  LDC R4, c[0x0][0x380] ;  /* 0x0000e000ff047b82 */ /* 0x000e620000000800 */
[----:B------:R-:W0:Y:S02]  /*0040*/  S2R R3, SR_TID.X ;  /* 0x0000000000037919 */ /* 0x000e240000002100 */
[----:B0-----:R-:W-:-:S04]  /*0050*/  IMAD R0, R0, UR4, R3 ;  /* 0x0000000400007c24 */ /* 0x001fc8000f8e0203 */
[----:B------:R-:W-:-:S05]  /*0060*/  VIADD R11, R0, 0x1 ;  /* 0x00000001000b7836 */ /* 0x000fca0000000000 */
[----:B-1----:R-:W-:-:S13]  /*0070*/  ISETP.GT.AND P0, PT, R11, R4, PT ;  /* 0x000000040b00720c */ /* 0x002fda0003f04270 */
[----:B------:R-:W-:Y:S05]  /*0080*/  @P0 EXIT ;  /* 0x000000000000094d */ /* 0x000fea0003800000 */
[----:B------:R-:W0:Y:S01]  /*0090*/  LDCU.64 UR6, c[0x0][0x388] ;  /* 0x00007100ff0677ac */ /* 0x000e220008000a00 */
[----:B------:R-:W-:Y:S01]  /*00a0*/  SHF.R.S32.HI R0, RZ, 0x1f, R4 ;  /* 0x0000001fff007819 */ /* 0x000fe20000011404 */
[----:B------:R-:W1:Y:S01]  /*00b0*/  LDC.64 R6, c[0x0][0x388] ;  /* 0x0000e200ff067b82 */ /* 0x000e620000000a00 */
[C---:B------:R-:W-:Y:S01]  /*00c0*/  IADD3 R2, P0, PT, R11.reuse, R4, RZ ;  /* 0x000000040b027210 */ /* 0x040fe20007f1e0ff */
[----:B------:R-:W2:Y:S03]  /*00d0*/  LDCU.64 UR4, c[0x0][0x358] ;  /* 0x00006b00ff0477ac */ /* 0x000ea60008000a00 */
[----:B------:R-:W-:Y:S02]  /*00e0*/  LEA.HI.X.SX32 R3, R11, R0, 0x1, P0 ;  /* 0x000000000b037211 */ /* 0x000fe400000f0eff */
[----:B0-----:R-:W-:-:S04]  /*00f0*/  LEA R8, P0, R2, UR6, 0x2 ;  /* 0x0000000602087c11 */ /* 0x001fc8000f8010ff */
[----:B------:R-:W-:-:S06]  /*0100*/  LEA.HI.X R9, R2, UR7, R3, 0x2, P0 ;  /* 0x0000000702097c11 */ /* 0x000fcc00080f1403 */
[----:B--2---:R-:W2:Y:S01]  /*0110*/  LDG.E R9, desc[UR4][R8.64+0x8] ;  /* 0x0000080408097981 */ /* 0x004ea2000c1e1900 */
[----:B------:R-:W-:-:S05]  /*0120*/  IADD3 R0, PT, PT, R4, 0x2, RZ ;  /* 0x0000000204007810 */ /* 0x000fca0007ffe0ff */
[----:B------:R-:W-:-:S04]  /*0130*/  IMAD R5, R0, R4, R11 ;  /* 0x0000000400057224 */ /* 0x000fc800078e020b */
[----:B------:R-:W-:Y:S02]  /*0140*/  IMAD.IADD R3, R0, 0x1, R5 ;  /* 0x0000000100037824 */ /* 0x000fe400078e0205 */
[----:B-1----:R-:W-:-:S04]  /*0150*/  IMAD.WIDE R4, R5, 0x4, R6 ;  /* 0x0000000405047825 */ /* 0x002fc800078e0206 */
[----:B------:R-:W-:-:S05]  /*0160*/  IMAD.WIDE R2, R3, 0x4, R6 ;  /* 0x0000000403027825 */ /* 0x000fca00078e0206 */
[----:B--2---:R-:W-:Y:S04]  /*0170*/  STG.E desc[UR4][R2.64], R9 ;  /* 0x0000000902007986 */ /* 0x004fe8000c101904 */
[----:B------:R-:W2:Y:S01]  /*0180*/  LDG.E R5, desc[UR4][R4.64] ;  /* 0x0000000404057981 */ /* 0x000ea2000c1e1900 */
[----:B------:R-:W-:-:S05]  /*0190*/  IMAD.WIDE R6, R11, 0x4, R6 ;  /* 0x000000040b067825 */ /* 0x000fca00078e0206 */
[----:B--2---:R-:W-:Y:S01]  /*01a0*/  STG.E desc[UR4][R6.64], R5 ;  /* 0x0000000506007986 */ /* 0x004fe2000c101904 */
[----:B------:R-:W-:Y:S05]  /*01b0*/  EXIT ;  /* 0x000000000000794d */ /* 0x000fea0003800000 */
.L_x_7:
        /* <DEDUP_REMOVED lines=12> */
.L_x_10:


//--------------------- .nv.shared.reserved.0     --------------------------
	.section	.nv.shared.reserved.0,"aw",@nobits
	.weak		__nv_reservedSMEM_offset_0_alias
	.size		__nv_reservedSMEM_offset_0_alias, 0, 64
	.other		__nv_reservedSMEM_offset_0_alias,@"STO_CUDA_RESERVED_SHARED STV_DEFAULT"
__nv_reservedSMEM_offset_0_alias:
	.zero		0
	.zero		64


//--------------------- .nv.constant0._Z10GameOfLifeiPiS_ --------------------------
	.section	.nv.constant0._Z10GameOfLifeiPiS_,"a",@progbits
	.sectionflags	@""
	.align	4
.nv.constant0._Z10GameOfLifeiPiS_:
	.zero		920


//--------------------- .nv.constant0._Z11getColCountiPi --------------------------
	.section	.nv.constant0._Z11getColCountiPi,"a",@progbits
	.sectionflags	@""
	.align	4
.nv.constant0._Z11getColCountiPi:
	.zero		912


//--------------------- .nv.constant0._Z11getRowCountiPi --------------------------
	.section	.nv.constant0._Z11getRowCountiPi,"a",@progbits
	.sectionflags	@""
	.align	4
.nv.constant0._Z11getRowCountiPi:
	.zero		912


//--------------------- SYMBOLS --------------------------

	.type		.nv.reservedSmem.offset0,@object
	.size		.nv.reservedSmem.offset0,0x4
